//
// Generated by NVIDIA NVVM Compiler
//
// Compiler Build ID: CL-36424714
// Cuda compilation tools, release 13.0, V13.0.88
// Based on NVVM 20.0.0
//

.version 9.0
.target sm_100
.address_size 64

	// .globl	_Z20cuda_global_functionv
.extern .func  (.param .b32 func_retval0) vprintf
(
	.param .b64 vprintf_param_0,
	.param .b64 vprintf_param_1
)
;
.global .align 1 .b8 $str$1[87] = {66, 108, 111, 99, 107, 32, 88, 58, 32, 37, 100, 32, 66, 108, 111, 99, 107, 32, 89, 58, 32, 37, 100, 32, 66, 108, 111, 99, 107, 32, 90, 58, 32, 37, 100, 32, 84, 104, 114, 101, 97, 100, 32, 88, 58, 32, 37, 100, 32, 84, 104, 114, 101, 97, 100, 32, 89, 58, 32, 37, 100, 32, 84, 104, 114, 101, 97, 100, 32, 90, 58, 32, 37, 100, 32, 84, 111, 116, 97, 108, 58, 32, 37, 100, 32, 10};

.visible .entry _Z20cuda_global_functionv()
{
	.local .align 8 .b8 	__local_depot0[32];
	.reg .b64 	%SP;
	.reg .b64 	%SPL;
	.reg .b32 	%r<16>;
	.reg .b64 	%rd<5>;

	mov.u64 	%SPL, __local_depot0;
	cvta.local.u64 	%SP, %SPL;
	add.u64 	%rd1, %SP, 0;
	add.u64 	%rd2, %SPL, 0;
	mov.u32 	%r1, %ctaid.x;
	mov.u32 	%r2, %ctaid.y;
	mad.lo.s32 	%r3, %r2, %r1, %r2;
	add.s32 	%r4, %r1, %r3;
	mov.u32 	%r5, %tid.x;
	mad.lo.s32 	%r6, %r5, %r4, %r5;
	add.s32 	%r7, %r4, %r6;
	mov.u32 	%r8, %tid.y;
	mad.lo.s32 	%r9, %r8, %r7, %r8;
	add.s32 	%r10, %r7, %r9;
	add.s32 	%r11, %r10, 1;
	mov.u32 	%r12, %ctaid.z;
	mov.u32 	%r13, %tid.z;
	st.local.v2.u32 	[%rd2], {%r1, %r2};
	st.local.v2.u32 	[%rd2+8], {%r12, %r5};
	st.local.v2.u32 	[%rd2+16], {%r8, %r13};
	st.local.u32 	[%rd2+24], %r11;
	mov.u64 	%rd3, $str$1;
	cvta.global.u64 	%rd4, %rd3;
	{ // callseq 0, 0
	.param .b64 param0;
	st.param.b64 	[param0], %rd4;
	.param .b64 param1;
	st.param.b64 	[param1], %rd1;
	.param .b32 retval0;
	call.uni (retval0), 
	vprintf, 
	(
	param0, 
	param1
	);
	ld.param.b32 	%r14, [retval0];
	} // callseq 0
	ret;

}


// ===== COMPILED SASS (sm_100) =====

	.target	sm_100

	.elftype	@"ET_EXEC"


//--------------------- .note.nv.tkinfo           --------------------------
	.section	.note.nv.tkinfo,"",@"SHT_NOTE"
	.sectionflags	@"SHF_NOTE_NV_TKINFO"
	.tkinfo
        /*0018*/ 	.word	0x00000002
        /*0030*/ 	.string	""
        /*0030*/ 	.string	"ptxas"
        /*0030*/ 	.string	"Cuda compilation tools, release 13.0, V13.0.88"
        /*0030*/ 	.string	"Build cuda_13.0.r13.0/compiler.36424714_0"
        /*0030*/ 	.string	"-arch sm_100 -m 64 "



//--------------------- .note.nv.cuinfo           --------------------------
	.section	.note.nv.cuinfo,"",@"SHT_NOTE"
	.sectionflags	@"SHF_NOTE_NV_CUINFO"
        /*0018*/ 	.short	0x0002
        /*001a*/ 	.short	0x0064
        /*001c*/ 	.short	0x0082
	.zero		2


//--------------------- .nv.info                  --------------------------
	.section	.nv.info,"",@"SHT_CUDA_INFO"
	.align	4


	//----- nvinfo : EIATTR_REGCOUNT
	.align		4
        /*0000*/ 	.byte	0x04, 0x2f
        /*0002*/ 	.short	(.L_2 - .L_1)
	.align		4
.L_1:
        /*0004*/ 	.word	index@(_Z20cuda_global_functionv)
        /*0008*/ 	.word	0x00000018


	//----- nvinfo : EIATTR_FRAME_SIZE
	.align		4
.L_2:
        /*000c*/ 	.byte	0x04, 0x11
        /*000e*/ 	.short	(.L_4 - .L_3)
	.align		4
.L_3:
        /*0010*/ 	.word	index@(_Z20cuda_global_functionv)
        /*0014*/ 	.word	0x00000020


	//----- nvinfo : EIATTR_MIN_STACK_SIZE
	.align		4
.L_4:
        /*0018*/ 	.byte	0x04, 0x12
        /*001a*/ 	.short	(.L_6 - .L_5)
	.align		4
.L_5:
        /*001c*/ 	.word	index@(_Z20cuda_global_functionv)
        /*0020*/ 	.word	0x00000020
.L_6:


//--------------------- .nv.compat                --------------------------
	.section	.nv.compat,"",@"SHT_CUDA_COMPAT_INFO"
	.align	4
        /*0000*/ 	.byte	0x02, 0x09, 0x00, 0x00, 0x02, 0x02, 0x01, 0x00, 0x02, 0x05, 0x05, 0x00, 0x03, 0x07, 0x01, 0x01
        /*0010*/ 	.byte	0x02, 0x03, 0x00, 0x00, 0x02, 0x06, 0x01, 0x00, 0x04, 0x0b, 0x08, 0x00, 0x09, 0x00, 0x00, 0x00
        /*0020*/ 	.byte	0x00, 0x00, 0x00, 0x00


//--------------------- .nv.info._Z20cuda_global_functionv --------------------------
	.section	.nv.info._Z20cuda_global_functionv,"",@"SHT_CUDA_INFO"
	.sectionflags	@""
	.align	4


	//----- nvinfo : EIATTR_CUDA_API_VERSION
	.align		4
        /*0000*/ 	.byte	0x04, 0x37
        /*0002*/ 	.short	(.L_8 - .L_7)
.L_7:
        /*0004*/ 	.word	0x00000082


	//----- nvinfo : EIATTR_SPARSE_MMA_MASK
	.align		4
.L_8:
        /*0008*/ 	.byte	0x03, 0x50
        /*000a*/ 	.short	0x0000


	//----- nvinfo : EIATTR_MAXREG_COUNT
	.align		4
        /*000c*/ 	.byte	0x03, 0x1b
        /*000e*/ 	.short	0x00ff


	//----- nvinfo : EIATTR_EXTERNS
	.align		4
        /*0010*/ 	.byte	0x04, 0x0f
        /*0012*/ 	.short	(.L_10 - .L_9)


	//   ....[0]....
	.align		4
.L_9:
        /*0014*/ 	.word	index@(vprintf)


	//----- nvinfo : EIATTR_MERCURY_ISA_VERSION
	.align		4
.L_10:
        /*0018*/ 	.byte	0x03, 0x5f
        /*001a*/ 	.short	0x0101


	//----- nvinfo : EIATTR_VRC_CTA_INIT_COUNT
	.align		4
        /*001c*/ 	.byte	0x02, 0x4a
	.zero		1
	.zero		1


	//----- nvinfo : EIATTR_SYSCALL_OFFSETS
	.align		4
        /*0020*/ 	.byte	0x04, 0x46
        /*0022*/ 	.short	(.L_12 - .L_11)


	//   ....[0]....
.L_11:
        /*0024*/ 	.word	0x000001c0


	//----- nvinfo : EIATTR_EXIT_INSTR_OFFSETS
	.align		4
.L_12:
        /*0028*/ 	.byte	0x04, 0x1c
        /*002a*/ 	.short	(.L_14 - .L_13)


	//   ....[0]....
.L_13:
        /*002c*/ 	.word	0x000001d0


	//----- nvinfo : EIATTR_SW_WAR
	.align		4
.L_14:
        /*0030*/ 	.byte	0x04, 0x36
        /*0032*/ 	.short	(.L_16 - .L_15)
.L_15:
        /*0034*/ 	.word	0x00000008
.L_16:


//--------------------- .nv.callgraph             --------------------------
	.section	.nv.callgraph,"",@"SHT_CUDA_CALLGRAPH"
	.align	4
	.sectionentsize	8
	.align		4
        /*0000*/ 	.word	0x00000000
	.align		4
        /*0004*/ 	.word	0xffffffff
	.align		4
        /*0008*/ 	.word	index@(_Z20cuda_global_functionv)
	.align		4
        /*000c*/ 	.word	index@(vprintf)
	.align		4
        /*0010*/ 	.word	0x00000000
	.align		4
        /*0014*/ 	.word	0xfffffffe
	.align		4
        /*0018*/ 	.word	0x00000000
	.align		4
        /*001c*/ 	.word	0xfffffffd
	.align		4
        /*0020*/ 	.word	0x00000000
	.align		4
        /*0024*/ 	.word	0xfffffffc


//--------------------- .nv.constant4             --------------------------
	.section	.nv.constant4,"a",@progbits
	.align	8
	.align		8
.nv.constant4:
        /*0000*/ 	.dword	vprintf
	.align		8
        /*0008*/ 	.dword	$str$1


//--------------------- .text._Z20cuda_global_functionv --------------------------
	.section	.text._Z20cuda_global_functionv,"ax",@progbits
	.align	128
        .global         _Z20cuda_global_functionv
        .type           _Z20cuda_global_functionv,@function
        .size           _Z20cuda_global_functionv,(.L_x_2 - _Z20cuda_global_functionv)
        .other          _Z20cuda_global_functionv,@"STO_CUDA_ENTRY STV_DEFAULT"
_Z20cuda_global_functionv:
.text._Z20cuda_global_functionv:
[----:B------:R-:W0:Y:S01]  /*0000*/  LDC R1, c[0x0][0x37c] ;  /* 0x0000df00ff017b82 */ /* 0x000e220000000800 */
[----:B------:R-:W1:Y:S01]  /*0010*/  S2R R8, SR_CTAID.X ;  /* 0x0000000000087919 */ /* 0x000e620000002500 */
[----:B------:R-:W-:Y:S01]  /*0020*/  MOV R2, 0x0 ;  /* 0x0000000000027802 */ /* 0x000fe20000000f00 */
[----:B0-----:R-:W-:Y:S01]  /*0030*/  VIADD R1, R1, 0xffffffe0 ;  /* 0xffffffe001017836 */ /* 0x001fe20000000000 */
[----:B------:R-:W0:Y:S01]  /*0040*/  LDCU UR4, c[0x0][0x2f8] ;  /* 0x00005f00ff0477ac */ /* 0x000e220008000800 */
[----:B------:R-:W1:Y:S01]  /*0050*/  S2R R9, SR_CTAID.Y ;  /* 0x0000000000097919 */ /* 0x000e620000002600 */
[----:B------:R-:W2:Y:S01]  /*0060*/  LDCU.64 UR6, c[0x4][0x8] ;  /* 0x01000100ff0677ac */ /* 0x000ea20008000a00 */
[----:B------:R-:W3:Y:S01]  /*0070*/  S2R R13, SR_TID.X ;  /* 0x00000000000d7919 */ /* 0x000ee20000002100 */
[----:B------:R-:W4:Y:S01]  /*0080*/  LDCU UR5, c[0x0][0x2fc] ;  /* 0x00005f80ff0577ac */ /* 0x000f220008000800 */
[----:B------:R-:W5:Y:S01]  /*0090*/  S2R R10, SR_TID.Y ;  /* 0x00000000000a7919 */ /* 0x000f620000002200 */
[----:B------:R-:W5:Y:S01]  /*00a0*/  S2R R12, SR_CTAID.Z ;  /* 0x00000000000c7919 */ /* 0x000f620000002700 */
[----:B------:R-:W5:Y:S01]  /*00b0*/  S2R R11, SR_TID.Z ;  /* 0x00000000000b7919 */ /* 0x000f620000002300 */
[----:B0-----:R-:W-:Y:S01]  /*00c0*/  IADD3 R6, P0, PT, R1, UR4, RZ ;  /* 0x0000000401067c10 */ /* 0x001fe2000ff1e0ff */
[----:B--2---:R-:W-:Y:S01]  /*00d0*/  IMAD.U32 R4, RZ, RZ, UR6 ;  /* 0x00000006ff047e24 */ /* 0x004fe2000f8e00ff */
[----:B------:R-:W-:-:S02]  /*00e0*/  MOV R5, UR7 ;  /* 0x0000000700057c02 */ /* 0x000fc40008000f00 */
[----:B----4-:R-:W-:Y:S01]  /*00f0*/  IADD3.X R7, PT, PT, RZ, UR5, RZ, P0, !PT ;  /* 0x00000005ff077c10 */ /* 0x010fe200087fe4ff */
[----:B-1----:R-:W-:Y:S01]  /*0100*/  IMAD R3, R8, R9, R9 ;  /* 0x0000000908037224 */ /* 0x002fe200078e0209 */
[----:B------:R0:W-:Y:S03]  /*0110*/  STL.64 [R1], R8 ;  /* 0x0000000801007387 */ /* 0x0001e60000100a00 */
[----:B------:R-:W-:-:S04]  /*0120*/  IMAD.IADD R0, R3, 0x1, R8 ;  /* 0x0000000103007824 */ /* 0x000fc800078e0208 */
[C---:B---3--:R-:W-:Y:S01]  /*0130*/  IMAD R3, R0.reuse, R13, R13 ;  /* 0x0000000d00037224 */ /* 0x048fe200078e020d */
[----:B-----5:R0:W-:Y:S04]  /*0140*/  STL.64 [R1+0x8], R12 ;  /* 0x0000080c01007387 */ /* 0x0201e80000100a00 */
[----:B------:R-:W-:Y:S01]  /*0150*/  IADD3 R3, PT, PT, R0, R3, RZ ;  /* 0x0000000300037210 */ /* 0x000fe20007ffe0ff */
[----:B------:R0:W-:Y:S04]  /*0160*/  STL.64 [R1+0x10], R10 ;  /* 0x0000100a01007387 */ /* 0x0001e80000100a00 */
[----:B------:R-:W-:-:S05]  /*0170*/  IMAD R0, R3, R10, R10 ;  /* 0x0000000a03007224 */ /* 0x000fca00078e020a */
[----:B------:R-:W-:Y:S02]  /*0180*/  IADD3 R0, PT, PT, R3, 0x1, R0 ;  /* 0x0000000103007810 */ /* 0x000fe40007ffe000 */
[----:B------:R-:W1:Y:S03]  /*0190*/  LDC.64 R2, c[0x4][R2] ;  /* 0x0100000002027b82 */ /* 0x000e660000000a00 */
[----:B------:R0:W-:Y:S02]  /*01a0*/  STL [R1+0x18], R0 ;  /* 0x0000180001007387 */ /* 0x0001e40000100800 */
[----:B------:R-:W-:-:S07]  /*01b0*/  LEPC R20, `(.L_x_0) ;  /* 0x000000001014794e */ /* 0x000fce0000000000 */
[----:B01----:R-:W-:Y:S05]  /*01c0*/  CALL.ABS.NOINC R2 ;  /* 0x0000000002007343 */ /* 0x003fea0003c00000 */
.L_x_0:
[----:B------:R-:W-:Y:S05]  /*01d0*/  EXIT ;  /* 0x000000000000794d */ /* 0x000fea0003800000 */
.L_x_1:
[----:B------:R-:W-:-:S00]  /*01e0*/  BRA `(.L_x_1) ;  /* 0xfffffffc00fc7947 */ /* 0x000fc0000383ffff */
[----:B------:R-:W-:-:S00]  /*01f0*/  NOP ;  /* 0x0000000000007918 */ /* 0x000fc00000000000 */
        /* <DEDUP_REMOVED lines=8> */
.L_x_2:


//--------------------- .nv.global.init           --------------------------
	.section	.nv.global.init,"aw",@progbits
.nv.global.init:
	.type		$str$1,@object
	.size		$str$1,(.L_0 - $str$1)
$str$1:
        /*0000*/ 	.byte	0x42, 0x6c, 0x6f, 0x63, 0x6b, 0x20, 0x58, 0x3a, 0x20, 0x25, 0x64, 0x20, 0x42, 0x6c, 0x6f, 0x63
        /*0010*/ 	.byte	0x6b, 0x20, 0x59, 0x3a, 0x20, 0x25, 0x64, 0x20, 0x42, 0x6c, 0x6f, 0x63, 0x6b, 0x20, 0x5a, 0x3a
        /*0020*/ 	.byte	0x20, 0x25, 0x64, 0x20, 0x54, 0x68, 0x72, 0x65, 0x61, 0x64, 0x20, 0x58, 0x3a, 0x20, 0x25, 0x64
        /*0030*/ 	.byte	0x20, 0x54, 0x68, 0x72, 0x65, 0x61, 0x64, 0x20, 0x59, 0x3a, 0x20, 0x25, 0x64, 0x20, 0x54, 0x68
        /*0040*/ 	.byte	0x72, 0x65, 0x61, 0x64, 0x20, 0x5a, 0x3a, 0x20, 0x25, 0x64, 0x20, 0x54, 0x6f, 0x74, 0x61, 0x6c
        /*0050*/ 	.byte	0x3a, 0x20, 0x25, 0x64, 0x20, 0x0a, 0x00
.L_0:


//--------------------- .nv.shared.reserved.0     --------------------------
	.section	.nv.shared.reserved.0,"aw",@nobits
	.weak		__nv_reservedSMEM_offset_0_alias
	.size		__nv_reservedSMEM_offset_0_alias, 0, 64
	.other		__nv_reservedSMEM_offset_0_alias,@"STO_CUDA_RESERVED_SHARED STV_DEFAULT"
__nv_reservedSMEM_offset_0_alias:
	.zero		0
	.zero		64


//--------------------- .nv.constant0._Z20cuda_global_functionv --------------------------
	.section	.nv.constant0._Z20cuda_global_functionv,"a",@progbits
	.sectionflags	@""
	.align	4
.nv.constant0._Z20cuda_global_functionv:
	.zero		896


//--------------------- SYMBOLS --------------------------

	.type		.nv.reservedSmem.offset0,@object
	.size		.nv.reservedSmem.offset0,0x4
	.type		vprintf,@function
